//
// Generated by NVIDIA NVVM Compiler
//
// Compiler Build ID: CL-36424714
// Cuda compilation tools, release 13.0, V13.0.88
// Based on NVVM 20.0.0
//

.version 9.0
.target sm_100
.address_size 64

	// .globl	_Z12helloFromGPUv
.extern .func  (.param .b32 func_retval0) vprintf
(
	.param .b64 vprintf_param_0,
	.param .b64 vprintf_param_1
)
;
.global .align 1 .b8 $str[42] = {72, 101, 108, 108, 111, 44, 32, 87, 111, 114, 108, 100, 33, 32, 70, 114, 111, 109, 32, 116, 104, 114, 101, 97, 100, 32, 37, 100, 32, 105, 110, 32, 98, 108, 111, 99, 107, 32, 37, 100, 10};

.visible .entry _Z12helloFromGPUv()
{
	.local .align 8 .b8 	__local_depot0[8];
	.reg .b64 	%SP;
	.reg .b64 	%SPL;
	.reg .b32 	%r<5>;
	.reg .b64 	%rd<5>;

	mov.u64 	%SPL, __local_depot0;
	cvta.local.u64 	%SP, %SPL;
	add.u64 	%rd1, %SP, 0;
	add.u64 	%rd2, %SPL, 0;
	mov.u32 	%r1, %tid.x;
	mov.u32 	%r2, %ctaid.x;
	st.local.v2.u32 	[%rd2], {%r1, %r2};
	mov.u64 	%rd3, $str;
	cvta.global.u64 	%rd4, %rd3;
	{ // callseq 0, 0
	.param .b64 param0;
	st.param.b64 	[param0], %rd4;
	.param .b64 param1;
	st.param.b64 	[param1], %rd1;
	.param .b32 retval0;
	call.uni (retval0), 
	vprintf, 
	(
	param0, 
	param1
	);
	ld.param.b32 	%r3, [retval0];
	} // callseq 0
	ret;

}


// ===== COMPILED SASS (sm_100) =====

	.target	sm_100

	.elftype	@"ET_EXEC"


//--------------------- .note.nv.tkinfo           --------------------------
	.section	.note.nv.tkinfo,"",@"SHT_NOTE"
	.sectionflags	@"SHF_NOTE_NV_TKINFO"
	.tkinfo
        /*0018*/ 	.word	0x00000002
        /*0030*/ 	.string	""
        /*0030*/ 	.string	"ptxas"
        /*0030*/ 	.string	"Cuda compilation tools, release 13.0, V13.0.88"
        /*0030*/ 	.string	"Build cuda_13.0.r13.0/compiler.36424714_0"
        /*0030*/ 	.string	"-arch sm_100 -m 64 "



//--------------------- .note.nv.cuinfo           --------------------------
	.section	.note.nv.cuinfo,"",@"SHT_NOTE"
	.sectionflags	@"SHF_NOTE_NV_CUINFO"
        /*0018*/ 	.short	0x0002
        /*001a*/ 	.short	0x0064
        /*001c*/ 	.short	0x0082
	.zero		2


//--------------------- .nv.info                  --------------------------
	.section	.nv.info,"",@"SHT_CUDA_INFO"
	.align	4


	//----- nvinfo : EIATTR_REGCOUNT
	.align		4
        /*0000*/ 	.byte	0x04, 0x2f
        /*0002*/ 	.short	(.L_2 - .L_1)
	.align		4
.L_1:
        /*0004*/ 	.word	index@(_Z12helloFromGPUv)
        /*0008*/ 	.word	0x00000018


	//----- nvinfo : EIATTR_FRAME_SIZE
	.align		4
.L_2:
        /*000c*/ 	.byte	0x04, 0x11
        /*000e*/ 	.short	(.L_4 - .L_3)
	.align		4
.L_3:
        /*0010*/ 	.word	index@(_Z12helloFromGPUv)
        /*0014*/ 	.word	0x00000008


	//----- nvinfo : EIATTR_MIN_STACK_SIZE
	.align		4
.L_4:
        /*0018*/ 	.byte	0x04, 0x12
        /*001a*/ 	.short	(.L_6 - .L_5)
	.align		4
.L_5:
        /*001c*/ 	.word	index@(_Z12helloFromGPUv)
        /*0020*/ 	.word	0x00000008
.L_6:


//--------------------- .nv.compat                --------------------------
	.section	.nv.compat,"",@"SHT_CUDA_COMPAT_INFO"
	.align	4
        /*0000*/ 	.byte	0x02, 0x09, 0x00, 0x00, 0x02, 0x02, 0x01, 0x00, 0x02, 0x05, 0x05, 0x00, 0x03, 0x07, 0x01, 0x01
        /*0010*/ 	.byte	0x02, 0x03, 0x00, 0x00, 0x02, 0x06, 0x01, 0x00, 0x04, 0x0b, 0x08, 0x00, 0x09, 0x00, 0x00, 0x00
        /*0020*/ 	.byte	0x00, 0x00, 0x00, 0x00


//--------------------- .nv.info._Z12helloFromGPUv --------------------------
	.section	.nv.info._Z12helloFromGPUv,"",@"SHT_CUDA_INFO"
	.sectionflags	@""
	.align	4


	//----- nvinfo : EIATTR_CUDA_API_VERSION
	.align		4
        /*0000*/ 	.byte	0x04, 0x37
        /*0002*/ 	.short	(.L_8 - .L_7)
.L_7:
        /*0004*/ 	.word	0x00000082


	//----- nvinfo : EIATTR_SPARSE_MMA_MASK
	.align		4
.L_8:
        /*0008*/ 	.byte	0x03, 0x50
        /*000a*/ 	.short	0x0000


	//----- nvinfo : EIATTR_MAXREG_COUNT
	.align		4
        /*000c*/ 	.byte	0x03, 0x1b
        /*000e*/ 	.short	0x00ff


	//----- nvinfo : EIATTR_EXTERNS
	.align		4
        /*0010*/ 	.byte	0x04, 0x0f
        /*0012*/ 	.short	(.L_10 - .L_9)


	//   ....[0]....
	.align		4
.L_9:
        /*0014*/ 	.word	index@(vprintf)


	//----- nvinfo : EIATTR_MERCURY_ISA_VERSION
	.align		4
.L_10:
        /*0018*/ 	.byte	0x03, 0x5f
        /*001a*/ 	.short	0x0101


	//----- nvinfo : EIATTR_VRC_CTA_INIT_COUNT
	.align		4
        /*001c*/ 	.byte	0x02, 0x4a
	.zero		1
	.zero		1


	//----- nvinfo : EIATTR_SYSCALL_OFFSETS
	.align		4
        /*0020*/ 	.byte	0x04, 0x46
        /*0022*/ 	.short	(.L_12 - .L_11)


	//   ....[0]....
.L_11:
        /*0024*/ 	.word	0x000000f0


	//----- nvinfo : EIATTR_EXIT_INSTR_OFFSETS
	.align		4
.L_12:
        /*0028*/ 	.byte	0x04, 0x1c
        /*002a*/ 	.short	(.L_14 - .L_13)


	//   ....[0]....
.L_13:
        /*002c*/ 	.word	0x00000100


	//----- nvinfo : EIATTR_SW_WAR
	.align		4
.L_14:
        /*0030*/ 	.byte	0x04, 0x36
        /*0032*/ 	.short	(.L_16 - .L_15)
.L_15:
        /*0034*/ 	.word	0x00000008
.L_16:


//--------------------- .nv.callgraph             --------------------------
	.section	.nv.callgraph,"",@"SHT_CUDA_CALLGRAPH"
	.align	4
	.sectionentsize	8
	.align		4
        /*0000*/ 	.word	0x00000000
	.align		4
        /*0004*/ 	.word	0xffffffff
	.align		4
        /*0008*/ 	.word	index@(_Z12helloFromGPUv)
	.align		4
        /*000c*/ 	.word	index@(vprintf)
	.align		4
        /*0010*/ 	.word	0x00000000
	.align		4
        /*0014*/ 	.word	0xfffffffe
	.align		4
        /*0018*/ 	.word	0x00000000
	.align		4
        /*001c*/ 	.word	0xfffffffd
	.align		4
        /*0020*/ 	.word	0x00000000
	.align		4
        /*0024*/ 	.word	0xfffffffc


//--------------------- .nv.constant4             --------------------------
	.section	.nv.constant4,"a",@progbits
	.align	8
	.align		8
.nv.constant4:
        /*0000*/ 	.dword	vprintf
	.align		8
        /*0008*/ 	.dword	$str


//--------------------- .text._Z12helloFromGPUv   --------------------------
	.section	.text._Z12helloFromGPUv,"ax",@progbits
	.align	128
        .global         _Z12helloFromGPUv
        .type           _Z12helloFromGPUv,@function
        .size           _Z12helloFromGPUv,(.L_x_2 - _Z12helloFromGPUv)
        .other          _Z12helloFromGPUv,@"STO_CUDA_ENTRY STV_DEFAULT"
_Z12helloFromGPUv:
.text._Z12helloFromGPUv:
[----:B------:R-:W0:Y:S01]  /*0000*/  LDC R1, c[0x0][0x37c] ;  /* 0x0000df00ff017b82 */ /* 0x000e220000000800 */
[----:B------:R-:W1:Y:S01]  /*0010*/  S2R R8, SR_TID.X ;  /* 0x0000000000087919 */ /* 0x000e620000002100 */
[----:B0-----:R-:W-:Y:S01]  /*0020*/  VIADD R1, R1, 0xfffffff8 ;  /* 0xfffffff801017836 */ /* 0x001fe20000000000 */
[----:B------:R-:W-:Y:S01]  /*0030*/  MOV R0, 0x0 ;  /* 0x0000000000007802 */ /* 0x000fe20000000f00 */
[----:B------:R-:W0:Y:S01]  /*0040*/  LDCU UR4, c[0x0][0x2f8] ;  /* 0x00005f00ff0477ac */ /* 0x000e220008000800 */
[----:B------:R-:W1:Y:S03]  /*0050*/  S2R R9, SR_CTAID.X ;  /* 0x0000000000097919 */ /* 0x000e660000002500 */
[----:B------:R2:W3:Y:S01]  /*0060*/  LDC.64 R2, c[0x4][R0] ;  /* 0x0100000000027b82 */ /* 0x0004e20000000a00 */
[----:B------:R-:W4:Y:S01]  /*0070*/  LDCU.64 UR6, c[0x4][0x8] ;  /* 0x01000100ff0677ac */ /* 0x000f220008000a00 */
[----:B------:R-:W5:Y:S01]  /*0080*/  LDCU UR5, c[0x0][0x2fc] ;  /* 0x00005f80ff0577ac */ /* 0x000f620008000800 */
[----:B0-----:R-:W-:Y:S01]  /*0090*/  IADD3 R6, P0, PT, R1, UR4, RZ ;  /* 0x0000000401067c10 */ /* 0x001fe2000ff1e0ff */
[----:B----4-:R-:W-:Y:S01]  /*00a0*/  IMAD.U32 R4, RZ, RZ, UR6 ;  /* 0x00000006ff047e24 */ /* 0x010fe2000f8e00ff */
[----:B------:R-:W-:-:S03]  /*00b0*/  MOV R5, UR7 ;  /* 0x0000000700057c02 */ /* 0x000fc60008000f00 */
[----:B-----5:R-:W-:Y:S01]  /*00c0*/  IMAD.X R7, RZ, RZ, UR5, P0 ;  /* 0x00000005ff077e24 */ /* 0x020fe200080e06ff */
[----:B-1----:R2:W-:Y:S07]  /*00d0*/  STL.64 [R1], R8 ;  /* 0x0000000801007387 */ /* 0x0025ee0000100a00 */
[----:B------:R-:W-:-:S07]  /*00e0*/  LEPC R20, `(.L_x_0) ;  /* 0x000000001014794e */ /* 0x000fce0000000000 */
[----:B--23--:R-:W-:Y:S05]  /*00f0*/  CALL.ABS.NOINC R2 ;  /* 0x0000000002007343 */ /* 0x00cfea0003c00000 */
.L_x_0:
[----:B------:R-:W-:Y:S05]  /*0100*/  EXIT ;  /* 0x000000000000794d */ /* 0x000fea0003800000 */
.L_x_1:
[----:B------:R-:W-:-:S00]  /*0110*/  BRA `(.L_x_1) ;  /* 0xfffffffc00fc7947 */ /* 0x000fc0000383ffff */
[----:B------:R-:W-:-:S00]  /*0120*/  NOP ;  /* 0x0000000000007918 */ /* 0x000fc00000000000 */
        /* <DEDUP_REMOVED lines=13> */
.L_x_2:


//--------------------- .nv.global.init           --------------------------
	.section	.nv.global.init,"aw",@progbits
.nv.global.init:
	.type		$str,@object
	.size		$str,(.L_0 - $str)
$str:
        /*0000*/ 	.byte	0x48, 0x65, 0x6c, 0x6c, 0x6f, 0x2c, 0x20, 0x57, 0x6f, 0x72, 0x6c, 0x64, 0x21, 0x20, 0x46, 0x72
        /*0010*/ 	.byte	0x6f, 0x6d, 0x20, 0x74, 0x68, 0x72, 0x65, 0x61, 0x64, 0x20, 0x25, 0x64, 0x20, 0x69, 0x6e, 0x20
        /*0020*/ 	.byte	0x62, 0x6c, 0x6f, 0x63, 0x6b, 0x20, 0x25, 0x64, 0x0a, 0x00
.L_0:


//--------------------- .nv.shared.reserved.0     --------------------------
	.section	.nv.shared.reserved.0,"aw",@nobits
	.weak		__nv_reservedSMEM_offset_0_alias
	.size		__nv_reservedSMEM_offset_0_alias, 0, 64
	.other		__nv_reservedSMEM_offset_0_alias,@"STO_CUDA_RESERVED_SHARED STV_DEFAULT"
__nv_reservedSMEM_offset_0_alias:
	.zero		0
	.zero		64


//--------------------- .nv.constant0._Z12helloFromGPUv --------------------------
	.section	.nv.constant0._Z12helloFromGPUv,"a",@progbits
	.sectionflags	@""
	.align	4
.nv.constant0._Z12helloFromGPUv:
	.zero		896


//--------------------- SYMBOLS --------------------------

	.type		.nv.reservedSmem.offset0,@object
	.size		.nv.reservedSmem.offset0,0x4
	.type		vprintf,@function
